	.headerflags	@"EF_CUDA_TEXMODE_UNIFIED EF_CUDA_64BIT_ADDRESS EF_CUDA_ACCELERATORS EF_CUDA_SM90 EF_CUDA_VIRTUAL_SM(EF_CUDA_SM90)"
	.elftype	@"ET_EXEC"


//--------------------- .nv.info                  --------------------------
	.section	.nv.info,"",@"SHT_CUDA_INFO"
	.align	4


	//----- nvinfo : EIATTR_REGCOUNT
	.align		4
        /*0000*/ 	.byte	0x04, 0x2f
        /*0002*/ 	.short	(.L_1 - .L_0)
	.align		4
.L_0:
        /*0004*/ 	.word	index@(triton_poi_fused_cat_7)
        /*0008*/ 	.word	0x0000001a


	//----- nvinfo : EIATTR_MIN_STACK_SIZE
	.align		4
.L_1:
        /*000c*/ 	.byte	0x04, 0x12
        /*000e*/ 	.short	(.L_3 - .L_2)
	.align		4
.L_2:
        /*0010*/ 	.word	index@(triton_poi_fused_cat_7)
        /*0014*/ 	.word	0x00000000


	//----- nvinfo : EIATTR_FRAME_SIZE
	.align		4
.L_3:
        /*0018*/ 	.byte	0x04, 0x11
        /*001a*/ 	.short	(.L_5 - .L_4)
	.align		4
.L_4:
        /*001c*/ 	.word	index@(triton_poi_fused_cat_7)
        /*0020*/ 	.word	0x00000000


	//----- nvinfo : EIATTR_MIN_STACK_SIZE
	.align		4
.L_5:
        /*0024*/ 	.byte	0x04, 0x12
        /*0026*/ 	.short	(.L_7 - .L_6)
	.align		4
.L_6:
        /*0028*/ 	.word	index@(triton_poi_fused_cat_7)
        /*002c*/ 	.word	0x00000000
.L_7:


//--------------------- .nv.info.triton_poi_fused_cat_7 --------------------------
	.section	.nv.info.triton_poi_fused_cat_7,"",@"SHT_CUDA_INFO"
	.sectionflags	@""
	.align	4


	//----- nvinfo : EIATTR_CUDA_API_VERSION
	.align		4
        /*0000*/ 	.byte	0x04, 0x37
        /*0002*/ 	.short	(.L_9 - .L_8)
.L_8:
        /*0004*/ 	.word	0x0000007c


	//----- nvinfo : EIATTR_KPARAM_INFO
	.align		4
.L_9:
        /*0008*/ 	.byte	0x04, 0x17
        /*000a*/ 	.short	(.L_11 - .L_10)
.L_10:
        /*000c*/ 	.word	0x00000000
        /*0010*/ 	.short	0x000a
        /*0012*/ 	.short	0x0050
        /*0014*/ 	.byte	0x00, 0xf0, 0x11, 0x00


	//----- nvinfo : EIATTR_KPARAM_INFO
	.align		4
.L_11:
        /*0018*/ 	.byte	0x04, 0x17
        /*001a*/ 	.short	(.L_13 - .L_12)
.L_12:
        /*001c*/ 	.word	0x00000000
        /*0020*/ 	.short	0x0009
        /*0022*/ 	.short	0x0048
        /*0024*/ 	.byte	0x00, 0xf4, 0x21, 0x00


	//----- nvinfo : EIATTR_KPARAM_INFO
	.align		4
.L_13:
        /*0028*/ 	.byte	0x04, 0x17
        /*002a*/ 	.short	(.L_15 - .L_14)
.L_14:
        /*002c*/ 	.word	0x00000000
        /*0030*/ 	.short	0x0008
        /*0032*/ 	.short	0x0040
        /*0034*/ 	.byte	0x00, 0xf4, 0x21, 0x00


	//----- nvinfo : EIATTR_KPARAM_INFO
	.align		4
.L_15:
        /*0038*/ 	.byte	0x04, 0x17
        /*003a*/ 	.short	(.L_17 - .L_16)
.L_16:
        /*003c*/ 	.word	0x00000000
        /*0040*/ 	.short	0x0007
        /*0042*/ 	.short	0x0038
        /*0044*/ 	.byte	0x00, 0xf4, 0x21, 0x00


	//----- nvinfo : EIATTR_KPARAM_INFO
	.align		4
.L_17:
        /*0048*/ 	.byte	0x04, 0x17
        /*004a*/ 	.short	(.L_19 - .L_18)
.L_18:
        /*004c*/ 	.word	0x00000000
        /*0050*/ 	.short	0x0006
        /*0052*/ 	.short	0x0030
        /*0054*/ 	.byte	0x00, 0xf4, 0x21, 0x00


	//----- nvinfo : EIATTR_KPARAM_INFO
	.align		4
.L_19:
        /*0058*/ 	.byte	0x04, 0x17
        /*005a*/ 	.short	(.L_21 - .L_20)
.L_20:
        /*005c*/ 	.word	0x00000000
        /*0060*/ 	.short	0x0005
        /*0062*/ 	.short	0x0028
        /*0064*/ 	.byte	0x00, 0xf4, 0x21, 0x00


	//----- nvinfo : EIATTR_KPARAM_INFO
	.align		4
.L_21:
        /*0068*/ 	.byte	0x04, 0x17
        /*006a*/ 	.short	(.L_23 - .L_22)
.L_22:
        /*006c*/ 	.word	0x00000000
        /*0070*/ 	.short	0x0004
        /*0072*/ 	.short	0x0020
        /*0074*/ 	.byte	0x00, 0xf4, 0x21, 0x00


	//----- nvinfo : EIATTR_KPARAM_INFO
	.align		4
.L_23:
        /*0078*/ 	.byte	0x04, 0x17
        /*007a*/ 	.short	(.L_25 - .L_24)
.L_24:
        /*007c*/ 	.word	0x00000000
        /*0080*/ 	.short	0x0003
        /*0082*/ 	.short	0x0018
        /*0084*/ 	.byte	0x00, 0xf4, 0x21, 0x00


	//----- nvinfo : EIATTR_KPARAM_INFO
	.align		4
.L_25:
        /*0088*/ 	.byte	0x04, 0x17
        /*008a*/ 	.short	(.L_27 - .L_26)
.L_26:
        /*008c*/ 	.word	0x00000000
        /*0090*/ 	.short	0x0002
        /*0092*/ 	.short	0x0010
        /*0094*/ 	.byte	0x00, 0xf4, 0x21, 0x00


	//----- nvinfo : EIATTR_KPARAM_INFO
	.align		4
.L_27:
        /*0098*/ 	.byte	0x04, 0x17
        /*009a*/ 	.short	(.L_29 - .L_28)
.L_28:
        /*009c*/ 	.word	0x00000000
        /*00a0*/ 	.short	0x0001
        /*00a2*/ 	.short	0x0008
        /*00a4*/ 	.byte	0x00, 0xf4, 0x21, 0x00


	//----- nvinfo : EIATTR_KPARAM_INFO
	.align		4
.L_29:
        /*00a8*/ 	.byte	0x04, 0x17
        /*00aa*/ 	.short	(.L_31 - .L_30)
.L_30:
        /*00ac*/ 	.word	0x00000000
        /*00b0*/ 	.short	0x0000
        /*00b2*/ 	.short	0x0000
        /*00b4*/ 	.byte	0x00, 0xf4, 0x21, 0x00


	//----- nvinfo : EIATTR_SPARSE_MMA_MASK
	.align		4
.L_31:
        /*00b8*/ 	.byte	0x03, 0x50
        /*00ba*/ 	.short	0x0000


	//----- nvinfo : EIATTR_MAXREG_COUNT
	.align		4
        /*00bc*/ 	.byte	0x03, 0x1b
        /*00be*/ 	.short	0x00ff


	//----- nvinfo : EIATTR_EXIT_INSTR_OFFSETS
	.align		4
        /*00c0*/ 	.byte	0x04, 0x1c
        /*00c2*/ 	.short	(.L_33 - .L_32)


	//   ....[0]....
.L_32:
        /*00c4*/ 	.word	0x00000660


	//   ....[1]....
        /*00c8*/ 	.word	0x00000680


	//----- nvinfo : EIATTR_REQNTID
	.align		4
.L_33:
        /*00cc*/ 	.byte	0x04, 0x10
        /*00ce*/ 	.short	(.L_35 - .L_34)
.L_34:
        /*00d0*/ 	.word	0x00000080
        /*00d4*/ 	.word	0x00000001
        /*00d8*/ 	.word	0x00000001


	//----- nvinfo : EIATTR_CBANK_PARAM_SIZE
	.align		4
.L_35:
        /*00dc*/ 	.byte	0x03, 0x19
        /*00de*/ 	.short	0x0054


	//----- nvinfo : EIATTR_PARAM_CBANK
	.align		4
        /*00e0*/ 	.byte	0x04, 0x0a
        /*00e2*/ 	.short	(.L_37 - .L_36)
	.align		4
.L_36:
        /*00e4*/ 	.word	index@(.nv.constant0.triton_poi_fused_cat_7)
        /*00e8*/ 	.short	0x0210
        /*00ea*/ 	.short	0x0054


	//----- nvinfo : EIATTR_SW_WAR
	.align		4
.L_37:
        /*00ec*/ 	.byte	0x04, 0x36
        /*00ee*/ 	.short	(.L_39 - .L_38)
.L_38:
        /*00f0*/ 	.word	0x00000008
.L_39:


//--------------------- .nv.callgraph             --------------------------
	.section	.nv.callgraph,"",@"SHT_CUDA_CALLGRAPH"
	.align	4
	.sectionentsize	8
	.align		4
        /*0000*/ 	.word	0x00000000
	.align		4
        /*0004*/ 	.word	0xffffffff
	.align		4
        /*0008*/ 	.word	0x00000000
	.align		4
        /*000c*/ 	.word	0xfffffffe
	.align		4
        /*0010*/ 	.word	0x00000000
	.align		4
        /*0014*/ 	.word	0xfffffffd
	.align		4
        /*0018*/ 	.word	0x00000000
	.align		4
        /*001c*/ 	.word	0xfffffffc


//--------------------- .text.triton_poi_fused_cat_7 --------------------------
	.section	.text.triton_poi_fused_cat_7,"ax",@progbits
	.align	128
        .global         triton_poi_fused_cat_7
        .type           triton_poi_fused_cat_7,@function
        .size           triton_poi_fused_cat_7,(.L_x_1 - triton_poi_fused_cat_7)
        .other          triton_poi_fused_cat_7,@"STO_CUDA_ENTRY STV_DEFAULT"
triton_poi_fused_cat_7:
.text.triton_poi_fused_cat_7:
[----:B------:R-:W0:Y:S01]  /*0000*/  LDC R1, c[0x0][0x28] ;  /* 0x00000a00ff017b82 */ /* 0x000e220000000800 */
[----:B------:R-:W1:Y:S07]  /*0010*/  S2R R2, SR_TID.X ;  /* 0x0000000000027919 */ /* 0x000e6e0000002100 */
[----:B------:R-:W2:Y:S01]  /*0020*/  LDC.64 R8, c[0x0][0x218] ;  /* 0x00008600ff087b82 */ /* 0x000ea20000000a00 */
[----:B------:R-:W-:Y:S01]  /*0030*/  ULDC.64 UR4, c[0x0][0x208] ;  /* 0x0000820000047ab9 */ /* 0x000fe20000000a00 */
[----:B------:R-:W3:Y:S06]  /*0040*/  S2R R3, SR_CTAID.X ;  /* 0x0000000000037919 */ /* 0x000eec0000002500 */
[----:B------:R-:W4:Y:S08]  /*0050*/  LDC.64 R6, c[0x0][0x220] ;  /* 0x00008800ff067b82 */ /* 0x000f300000000a00 */
[----:B------:R-:W5:Y:S08]  /*0060*/  LDC.64 R18, c[0x0][0x228] ;  /* 0x00008a00ff127b82 */ /* 0x000f700000000a00 */
[----:B------:R-:W2:Y:S01]  /*0070*/  LDC.64 R12, c[0x0][0x230] ;  /* 0x00008c00ff0c7b82 */ /* 0x000ea20000000a00 */
[----:B-1----:R-:W-:-:S07]  /*0080*/  LOP3.LUT R2, R2, 0x7f, RZ, 0xc0, !PT ;  /* 0x0000007f02027812 */ /* 0x002fce00078ec0ff */
[----:B------:R-:W1:Y:S01]  /*0090*/  LDC.64 R14, c[0x0][0x238] ;  /* 0x00008e00ff0e7b82 */ /* 0x000e620000000a00 */
[----:B---3--:R-:W-:Y:S01]  /*00a0*/  SHF.R.S32.HI R0, RZ, 0x18, R3 ;  /* 0x00000018ff007819 */ /* 0x008fe20000011403 */
[----:B------:R-:W-:-:S03]  /*00b0*/  IMAD R2, R3, 0x80, R2 ;  /* 0x0000008003027824 */ /* 0x000fc600078e0202 */
[----:B------:R-:W-:-:S04]  /*00c0*/  SGXT R3, R0, 0x1 ;  /* 0x000000010003781a */ /* 0x000fc80000000200 */
[----:B------:R-:W-:-:S04]  /*00d0*/  LEA.HI R3, R3, R2, RZ, 0x4 ;  /* 0x0000000203037211 */ /* 0x000fc800078f20ff */
[----:B------:R-:W-:Y:S02]  /*00e0*/  SHF.R.S32.HI R0, RZ, 0x4, R3 ;  /* 0x00000004ff007819 */ /* 0x000fe40000011403 */
[----:B------:R-:W-:-:S03]  /*00f0*/  LOP3.LUT R11, R3, 0xfffffff0, RZ, 0xc0, !PT ;  /* 0xfffffff0030b7812 */ /* 0x000fc600078ec0ff */
[----:B------:R-:W-:-:S05]  /*0100*/  IMAD.HI R4, R0, 0x3e0f83e1, RZ ;  /* 0x3e0f83e100047827 */ /* 0x000fca00078e02ff */
[----:B------:R-:W-:-:S04]  /*0110*/  SHF.R.U32.HI R5, RZ, 0x1f, R4 ;  /* 0x0000001fff057819 */ /* 0x000fc80000011604 */
[----:B------:R-:W-:Y:S01]  /*0120*/  LEA.HI.SX32 R5, R4, R5, 0x1b ;  /* 0x0000000504057211 */ /* 0x000fe200078fdaff */
[----:B------:R-:W-:-:S04]  /*0130*/  IMAD.HI R4, R2, 0x3e0f83e1, RZ ;  /* 0x3e0f83e102047827 */ /* 0x000fc800078e02ff */
[----:B------:R-:W-:Y:S01]  /*0140*/  IMAD R0, R5, -0x84, R0 ;  /* 0xffffff7c05007824 */ /* 0x000fe200078e0200 */
[----:B------:R-:W-:-:S03]  /*0150*/  SHF.R.U32.HI R5, RZ, 0x1f, R4 ;  /* 0x0000001fff057819 */ /* 0x000fc60000011604 */
[----:B------:R-:W-:Y:S01]  /*0160*/  VIADD R16, R0, 0xfffffffc ;  /* 0xfffffffc00107836 */ /* 0x000fe20000000000 */
[----:B------:R-:W-:Y:S01]  /*0170*/  LEA.HI.SX32 R3, R4, R5, 0x17 ;  /* 0x0000000504037211 */ /* 0x000fe200078fbaff */
[----:B------:R-:W-:-:S03]  /*0180*/  IMAD.IADD R4, R2, 0x1, -R11 ;  /* 0x0000000102047824 */ /* 0x000fc600078e0a0b */
[----:B------:R-:W-:Y:S01]  /*0190*/  ISETP.GE.U32.AND P0, PT, R16, 0x20, PT ;  /* 0x000000201000780c */ /* 0x000fe20003f06070 */
[----:B------:R-:W-:Y:S02]  /*01a0*/  IMAD R5, R3, 0x200, R4 ;  /* 0x0000020003057824 */ /* 0x000fe400078e0204 */
[----:B------:R-:W-:Y:S01]  /*01b0*/  IMAD.MOV.U32 R4, RZ, RZ, RZ ;  /* 0x000000ffff047224 */ /* 0x000fe200078e00ff */
[----:B------:R-:W-:Y:S01]  /*01c0*/  ISETP.LT.AND P5, PT, R2, 0x2100, !P0 ;  /* 0x000021000200780c */ /* 0x000fe200047a1270 */
[C---:B------:R-:W-:Y:S02]  /*01d0*/  IMAD R11, R16.reuse, 0x10, R5 ;  /* 0x00000010100b7824 */ /* 0x040fe400078e0205 */
[----:B----4-:R-:W-:Y:S02]  /*01e0*/  IMAD.WIDE R16, R16, 0x4, R6 ;  /* 0x0000000410107825 */ /* 0x010fe400078e0206 */
[----:B------:R-:W3:Y:S02]  /*01f0*/  LDC.64 R6, c[0x0][0x240] ;  /* 0x00009000ff067b82 */ /* 0x000ee40000000a00 */
[----:B--2---:R-:W-:Y:S01]  /*0200*/  IMAD.WIDE R10, R11, 0x4, R8 ;  /* 0x000000040b0a7825 */ /* 0x004fe200078e0208 */
[----:B------:R-:W-:-:S05]  /*0210*/  HFMA2.MMA R8, -RZ, RZ, 0, 0 ;  /* 0x00000000ff087435 */ /* 0x000fca00000001ff */
[----:B------:R2:W4:Y:S05]  /*0220*/  @P5 LDG.E R4, desc[UR4][R10.64] ;  /* 0x000000040a045981 */ /* 0x00052a000c1e1900 */
[----:B------:R1:W4:Y:S01]  /*0230*/  @P5 LDG.E.EL R8, desc[UR4][R16.64] ;  /* 0x0000000410085981 */ /* 0x000322000c2e1900 */
[C---:B------:R-:W-:Y:S02]  /*0240*/  VIADD R20, R0.reuse, 0xffffffdc ;  /* 0xffffffdc00147836 */ /* 0x040fe40000000000 */
[----:B------:R-:W-:Y:S02]  /*0250*/  VIADD R22, R0, 0xffffffbc ;  /* 0xffffffbc00167836 */ /* 0x000fe40000000000 */
[C---:B------:R-:W-:Y:S01]  /*0260*/  IMAD R9, R20.reuse, 0x10, R5 ;  /* 0x0000001014097824 */ /* 0x040fe200078e0205 */
[----:B------:R-:W-:-:S02]  /*0270*/  ISETP.GE.U32.AND P1, PT, R20, 0x20, PT ;  /* 0x000000201400780c */ /* 0x000fc40003f26070 */
[----:B------:R-:W-:Y:S01]  /*0280*/  ISETP.GE.U32.AND P2, PT, R22, 0x20, PT ;  /* 0x000000201600780c */ /* 0x000fe20003f46070 */
[----:B-----5:R-:W-:Y:S01]  /*0290*/  IMAD.WIDE R18, R9, 0x4, R18 ;  /* 0x0000000409127825 */ /* 0x020fe200078e0212 */
[C---:B------:R-:W-:Y:S02]  /*02a0*/  ISETP.LT.AND P6, PT, R2.reuse, 0x2100, !P1 ;  /* 0x000021000200780c */ /* 0x040fe40004fc1270 */
[----:B--2---:R-:W-:Y:S02]  /*02b0*/  CS2R R10, SRZ ;  /* 0x00000000000a7805 */ /* 0x004fe4000001ff00 */
[----:B------:R-:W-:Y:S01]  /*02c0*/  ISETP.LT.AND P3, PT, R2, 0x2100, !P2 ;  /* 0x000021000200780c */ /* 0x000fe20005761270 */
[----:B------:R-:W-:Y:S01]  /*02d0*/  IMAD.MOV.U32 R9, RZ, RZ, RZ ;  /* 0x000000ffff097224 */ /* 0x000fe200078e00ff */
[----:B------:R-:W-:Y:S01]  /*02e0*/  LEA R21, R22, R5, 0x4 ;  /* 0x0000000516157211 */ /* 0x000fe200078e20ff */
[----:B0-----:R-:W-:Y:S01]  /*02f0*/  IMAD.WIDE R12, R0, 0x4, R12 ;  /* 0x00000004000c7825 */ /* 0x001fe200078e020c */
[----:B-1----:R-:W0:Y:S03]  /*0300*/  LDC.64 R16, c[0x0][0x248] ;  /* 0x00009200ff107b82 */ /* 0x002e260000000a00 */
[----:B------:R-:W-:-:S04]  /*0310*/  IMAD.WIDE R20, R21, 0x4, R14 ;  /* 0x0000000415147825 */ /* 0x000fc800078e020e */
[----:B------:R-:W-:Y:S01]  /*0320*/  IMAD.MOV.U32 R14, RZ, RZ, RZ ;  /* 0x000000ffff0e7224 */ /* 0x000fe200078e00ff */
[----:B------:R-:W2:Y:S01]  /*0330*/  @P6 LDG.E R9, desc[UR4][R18.64] ;  /* 0x0000000412096981 */ /* 0x000ea2000c1e1900 */
[C---:B---3--:R-:W-:Y:S02]  /*0340*/  IMAD.WIDE R22, R0.reuse, 0x4, R6 ;  /* 0x0000000400167825 */ /* 0x048fe400078e0206 */
[----:B------:R-:W1:Y:S01]  /*0350*/  LDC.64 R6, c[0x0][0x250] ;  /* 0x00009400ff067b82 */ /* 0x000e620000000a00 */
[----:B------:R1:W3:Y:S04]  /*0360*/  @P6 LDG.E.EL R10, desc[UR4][R12.64+-0x90] ;  /* 0xffff70040c0a6981 */ /* 0x0002e8000c2e1900 */
[----:B------:R-:W5:Y:S04]  /*0370*/  @P3 LDG.E R11, desc[UR4][R20.64] ;  /* 0x00000004140b3981 */ /* 0x000f68000c1e1900 */
[----:B------:R-:W5:Y:S01]  /*0380*/  @P3 LDG.E.EL R14, desc[UR4][R22.64+-0x110] ;  /* 0xfffef004160e3981 */ /* 0x000f62000c2e1900 */
[C---:B------:R-:W-:Y:S01]  /*0390*/  ISETP.GT.AND P4, PT, R0.reuse, 0x63, PT ;  /* 0x000000630000780c */ /* 0x040fe20003f84270 */
[----:B------:R-:W-:-:S04]  /*03a0*/  IMAD R15, R0, 0x10, R5 ;  /* 0x00000010000f7824 */ /* 0x000fc800078e0205 */
[----:B------:R-:W-:-:S04]  /*03b0*/  VIADD R15, R15, 0xfffff9c0 ;  /* 0xfffff9c00f0f7836 */ /* 0x000fc80000000000 */
[----:B0-----:R-:W-:Y:S01]  /*03c0*/  IMAD.WIDE R16, R15, 0x4, R16 ;  /* 0x000000040f107825 */ /* 0x001fe200078e0210 */
[----:B------:R-:W-:-:S03]  /*03d0*/  MOV R15, RZ ;  /* 0x000000ff000f7202 */ /* 0x000fc60000000f00 */
[----:B-1----:R-:W-:Y:S02]  /*03e0*/  IMAD.WIDE R12, R0, 0x4, R6 ;  /* 0x00000004000c7825 */ /* 0x002fe400078e0206 */
[----:B------:R-:W0:Y:S01]  /*03f0*/  LDC.64 R6, c[0x0][0x210] ;  /* 0x00008400ff067b82 */ /* 0x000e220000000a00 */
[----:B----4-:R-:W-:Y:S02]  /*0400*/  SEL R4, R4, RZ, P5 ;  /* 0x000000ff04047207 */ /* 0x010fe40002800000 */
[----:B------:R-:W-:Y:S01]  /*0410*/  SEL R5, R8, RZ, P5 ;  /* 0x000000ff08057207 */ /* 0x000fe20002800000 */
[----:B------:R-:W-:Y:S01]  /*0420*/  IMAD.MOV.U32 R8, RZ, RZ, RZ ;  /* 0x000000ffff087224 */ /* 0x000fe200078e00ff */
[----:B------:R-:W-:-:S13]  /*0430*/  ISETP.LT.AND P5, PT, R2, 0x2100, P4 ;  /* 0x000021000200780c */ /* 0x000fda00027a1270 */
[----:B------:R-:W4:Y:S04]  /*0440*/  @P5 LDG.E R8, desc[UR4][R16.64] ;  /* 0x0000000410085981 */ /* 0x000f28000c1e1900 */
[----:B------:R-:W4:Y:S01]  /*0450*/  @P5 LDG.E.EL R15, desc[UR4][R12.64+-0x190] ;  /* 0xfffe70040c0f5981 */ /* 0x000f22000c2e1900 */
[----:B--2---:R-:W-:Y:S02]  /*0460*/  SEL R18, R9, RZ, P6 ;  /* 0x000000ff09127207 */ /* 0x004fe40003000000 */
[----:B---3--:R-:W-:Y:S02]  /*0470*/  SEL R19, R10, RZ, P6 ;  /* 0x000000ff0a137207 */ /* 0x008fe40003000000 */
[----:B------:R-:W-:Y:S01]  /*0480*/  ISETP.GE.AND P6, PT, R0, 0x4, PT ;  /* 0x000000040000780c */ /* 0x000fe20003fc6270 */
[----:B------:R-:W-:Y:S01]  /*0490*/  IMAD R0, R3, -0x840, R2 ;  /* 0xfffff7c003007824 */ /* 0x000fe200078e0202 */
[----:B-----5:R-:W-:-:S03]  /*04a0*/  SEL R11, R11, RZ, P3 ;  /* 0x000000ff0b0b7207 */ /* 0x020fc60001800000 */
[----:B------:R-:W-:Y:S01]  /*04b0*/  IMAD R3, R3, 0x40, R0 ;  /* 0x0000004003037824 */ /* 0x000fe200078e0200 */
[----:B------:R-:W-:Y:S01]  /*04c0*/  SEL R14, R14, RZ, P3 ;  /* 0x000000ff0e0e7207 */ /* 0x000fe20001800000 */
[----:B------:R-:W-:Y:S01]  /*04d0*/  IMAD.MOV.U32 R0, RZ, RZ, RZ ;  /* 0x000000ffff007224 */ /* 0x000fe200078e00ff */
[----:B------:R-:W-:Y:S01]  /*04e0*/  ISETP.LT.AND P3, PT, R2, 0x2100, !P6 ;  /* 0x000021000200780c */ /* 0x000fe20007761270 */
[----:B0-----:R-:W-:-:S12]  /*04f0*/  IMAD.WIDE R6, R3, 0x4, R6 ;  /* 0x0000000403067825 */ /* 0x001fd800078e0206 */
[----:B------:R-:W2:Y:S01]  /*0500*/  @P3 LDG.E R0, desc[UR4][R6.64] ;  /* 0x0000000406003981 */ /* 0x000ea2000c1e1900 */
[----:B------:R-:W-:Y:S01]  /*0510*/  FADD R9, R4, R5 ;  /* 0x0000000504097221 */ /* 0x000fe20000000000 */
[----:B------:R-:W-:Y:S01]  /*0520*/  FADD R3, R18, R19 ;  /* 0x0000001312037221 */ /* 0x000fe20000000000 */
[----:B----4-:R-:W-:Y:S01]  /*0530*/  SEL R10, R8, RZ, P5 ;  /* 0x000000ff080a7207 */ /* 0x010fe20002800000 */
[----:B------:R-:W-:Y:S01]  /*0540*/  FADD R8, R11, R14 ;  /* 0x0000000e0b087221 */ /* 0x000fe20000000000 */
[----:B------:R-:W-:Y:S02]  /*0550*/  SEL R15, R15, RZ, P5 ;  /* 0x000000ff0f0f7207 */ /* 0x000fe40002800000 */
[----:B------:R-:W-:Y:S02]  /*0560*/  FSETP.GT.AND P5, PT, R4, -R5, PT ;  /* 0x800000050400720b */ /* 0x000fe40003fa4000 */
[----:B------:R-:W0:Y:S11]  /*0570*/  LDC.64 R4, c[0x0][0x258] ;  /* 0x00009600ff047b82 */ /* 0x000e360000000a00 */
[----:B------:R-:W-:Y:S01]  /*0580*/  @!P5 FMUL R9, R9, 0.20000000298023223877 ;  /* 0x3e4ccccd0909d820 */ /* 0x000fe20000400000 */
[----:B------:R-:W-:-:S13]  /*0590*/  FSETP.GT.AND P5, PT, R18, -R19, PT ;  /* 0x800000131200720b */ /* 0x000fda0003fa4000 */
[----:B------:R-:W-:Y:S01]  /*05a0*/  @!P5 FMUL R3, R3, 0.20000000298023223877 ;  /* 0x3e4ccccd0303d820 */ /* 0x000fe20000400000 */
[----:B------:R-:W-:Y:S02]  /*05b0*/  FSETP.GT.AND P5, PT, R11, -R14, PT ;  /* 0x8000000e0b00720b */ /* 0x000fe40003fa4000 */
[----:B--2---:R-:W-:-:S11]  /*05c0*/  SEL R0, R0, RZ, P3 ;  /* 0x000000ff00007207 */ /* 0x004fd60001800000 */
[----:B------:R-:W-:Y:S01]  /*05d0*/  @!P5 FMUL R8, R8, 0.20000000298023223877 ;  /* 0x3e4ccccd0808d820 */ /* 0x000fe20000400000 */
[C---:B------:R-:W-:Y:S01]  /*05e0*/  FSETP.GT.AND P5, PT, R10.reuse, -R15, PT ;  /* 0x8000000f0a00720b */ /* 0x040fe20003fa4000 */
[----:B------:R-:W-:-:S12]  /*05f0*/  FADD R15, R10, R15 ;  /* 0x0000000f0a0f7221 */ /* 0x000fd80000000000 */
[----:B------:R-:W-:-:S05]  /*0600*/  @!P5 FMUL R15, R15, 0.20000000298023223877 ;  /* 0x3e4ccccd0f0fd820 */ /* 0x000fca0000400000 */
[----:B------:R-:W-:Y:S02]  /*0610*/  @P2 FSEL R8, R15, RZ, P4 ;  /* 0x000000ff0f082208 */ /* 0x000fe40002000000 */
[C---:B------:R-:W-:Y:S02]  /*0620*/  ISETP.GE.AND P2, PT, R2.reuse, 0x2100, PT ;  /* 0x000021000200780c */ /* 0x040fe40003f46270 */
[----:B------:R-:W-:Y:S01]  /*0630*/  @P0 FSEL R9, R3, R8, !P1 ;  /* 0x0000000803090208 */ /* 0x000fe20004800000 */
[----:B0-----:R-:W-:-:S03]  /*0640*/  IMAD.WIDE R2, R2, 0x4, R4 ;  /* 0x0000000402027825 */ /* 0x001fc600078e0204 */
[----:B------:R-:W-:-:S07]  /*0650*/  SEL R9, R0, R9, !P6 ;  /* 0x0000000900097207 */ /* 0x000fce0007000000 */
[----:B------:R-:W-:Y:S05]  /*0660*/  @P2 EXIT ;  /* 0x000000000000294d */ /* 0x000fea0003800000 */
[----:B------:R-:W-:Y:S01]  /*0670*/  STG.E desc[UR4][R2.64], R9 ;  /* 0x0000000902007986 */ /* 0x000fe2000c101904 */
[----:B------:R-:W-:Y:S05]  /*0680*/  EXIT ;  /* 0x000000000000794d */ /* 0x000fea0003800000 */
.L_x_0:
[----:B------:R-:W-:-:S00]  /*0690*/  BRA `(.L_x_0) ;  /* 0xfffffffc00fc7947 */ /* 0x000fc0000383ffff */
[----:B------:R-:W-:-:S00]  /*06a0*/  NOP ;  /* 0x0000000000007918 */ /* 0x000fc00000000000 */
        /* <DEDUP_REMOVED lines=13> */
.L_x_1:


//--------------------- .nv.constant0.triton_poi_fused_cat_7 --------------------------
	.section	.nv.constant0.triton_poi_fused_cat_7,"a",@progbits
	.sectionflags	@""
	.align	4
.nv.constant0.triton_poi_fused_cat_7:
	.zero		612
